//
// Generated by NVIDIA NVVM Compiler
//
// Compiler Build ID: CL-36424714
// Cuda compilation tools, release 13.0, V13.0.88
// Based on NVVM 20.0.0
//

.version 9.0
.target sm_100
.address_size 64

.func  (.param .b32 func_retval0) _Z1gjiiPVii
(
	.param .b32 _Z1gjiiPVii_param_0,
	.param .b32 _Z1gjiiPVii_param_1,
	.param .b32 _Z1gjiiPVii_param_2,
	.param .b64 _Z1gjiiPVii_param_3,
	.param .b32 _Z1gjiiPVii_param_4
)
;

.func  (.param .b32 func_retval0) _Z5heavyjiiPVii(
	.param .b32 _Z5heavyjiiPVii_param_0,
	.param .b32 _Z5heavyjiiPVii_param_1,
	.param .b32 _Z5heavyjiiPVii_param_2,
	.param .b64 _Z5heavyjiiPVii_param_3,
	.param .b32 _Z5heavyjiiPVii_param_4
)
{
	.reg .pred 	%p<3>;
	.reg .b32 	%r<30>;
	.reg .b64 	%rd<4>;

	ld.param.u32 	%r29, [_Z5heavyjiiPVii_param_0];
	ld.param.u32 	%r10, [_Z5heavyjiiPVii_param_1];
	ld.param.u32 	%r12, [_Z5heavyjiiPVii_param_2];
	ld.param.u64 	%rd2, [_Z5heavyjiiPVii_param_3];
	ld.param.u32 	%r13, [_Z5heavyjiiPVii_param_4];
	mul.wide.s32 	%rd3, %r13, 4;
	add.s64 	%rd1, %rd2, %rd3;
	mul.lo.s32 	%r14, %r12, 1640531527;
	sub.s32 	%r1, %r10, %r14;
	add.s32 	%r27, %r1, -1640531527;
	mov.b32 	%r28, -1640531527;
$L__BB0_1:
	.pragma "nounroll";
	add.s32 	%r15, %r1, %r29;
	add.s32 	%r16, %r15, %r28;
	add.s32 	%r17, %r29, %r27;
	shl.b32 	%r18, %r17, 13;
	xor.b32  	%r19, %r18, %r16;
	shr.u32 	%r20, %r19, 17;
	xor.b32  	%r21, %r20, %r19;
	shl.b32 	%r22, %r21, 5;
	xor.b32  	%r23, %r22, %r21;
	xor.b32  	%r24, %r21, %r10;
	and.b32  	%r25, %r24, 1;
	setp.eq.b32 	%p1, %r25, 1;
	add.s32 	%r26, %r23, 2135587861;
	selp.b32 	%r29, %r26, %r23, %p1;
	st.volatile.u32 	[%rd1], %r29;
	add.s32 	%r28, %r28, 1;
	add.s32 	%r27, %r27, 1;
	setp.ne.s32 	%p2, %r28, -1640531521;
	@%p2 bra 	$L__BB0_1;
	st.param.b32 	[func_retval0], %r29;
	ret;

}
.func  (.param .b32 func_retval0) _Z1fjiiPVii(
	.param .b32 _Z1fjiiPVii_param_0,
	.param .b32 _Z1fjiiPVii_param_1,
	.param .b32 _Z1fjiiPVii_param_2,
	.param .b64 _Z1fjiiPVii_param_3,
	.param .b32 _Z1fjiiPVii_param_4
)
{
	.reg .pred 	%p<6>;
	.reg .b32 	%r<38>;
	.reg .b64 	%rd<4>;

	ld.param.u32 	%r37, [_Z1fjiiPVii_param_0];
	ld.param.u32 	%r9, [_Z1fjiiPVii_param_1];
	ld.param.u32 	%r10, [_Z1fjiiPVii_param_2];
	ld.param.u64 	%rd1, [_Z1fjiiPVii_param_3];
	ld.param.u32 	%r11, [_Z1fjiiPVii_param_4];
	setp.lt.s32 	%p1, %r9, 1;
	@%p1 bra 	$L__BB1_7;
	and.b32  	%r12, %r9, 31;
	shr.u32 	%r13, %r37, %r12;
	xor.b32  	%r14, %r13, %r10;
	and.b32  	%r15, %r14, 1;
	setp.eq.b32 	%p2, %r15, 1;
	not.pred 	%p3, %p2;
	@%p3 bra 	$L__BB1_4;
	add.s32 	%r16, %r9, 10;
	and.b32  	%r17, %r9, 63;
	add.s32 	%r18, %r11, %r17;
	{ // callseq 0, 0
	.param .b32 param0;
	st.param.b32 	[param0], %r37;
	.param .b32 param1;
	st.param.b32 	[param1], %r10;
	.param .b32 param2;
	st.param.b32 	[param2], %r16;
	.param .b64 param3;
	st.param.b64 	[param3], %rd1;
	.param .b32 param4;
	st.param.b32 	[param4], %r18;
	.param .b32 retval0;
	call.uni (retval0), 
	_Z5heavyjiiPVii, 
	(
	param0, 
	param1, 
	param2, 
	param3, 
	param4
	);
	ld.param.b32 	%r36, [retval0];
	} // callseq 0
	xor.b32  	%r20, %r36, %r10;
	and.b32  	%r21, %r20, 3;
	setp.eq.s32 	%p4, %r21, 0;
	@%p4 bra 	$L__BB1_6;
	add.s32 	%r22, %r9, -1;
	{ // callseq 1, 0
	.param .b32 param0;
	st.param.b32 	[param0], %r36;
	.param .b32 param1;
	st.param.b32 	[param1], %r22;
	.param .b32 param2;
	st.param.b32 	[param2], %r10;
	.param .b64 param3;
	st.param.b64 	[param3], %rd1;
	.param .b32 param4;
	st.param.b32 	[param4], %r11;
	.param .b32 retval0;
	call.uni (retval0), 
	_Z1gjiiPVii, 
	(
	param0, 
	param1, 
	param2, 
	param3, 
	param4
	);
	ld.param.b32 	%r36, [retval0];
	} // callseq 1
	bra.uni 	$L__BB1_6;
$L__BB1_4:
	add.s32 	%r24, %r9, 110;
	and.b32  	%r25, %r9, 63;
	add.s32 	%r26, %r11, %r25;
	{ // callseq 2, 0
	.param .b32 param0;
	st.param.b32 	[param0], %r37;
	.param .b32 param1;
	st.param.b32 	[param1], %r10;
	.param .b32 param2;
	st.param.b32 	[param2], %r24;
	.param .b64 param3;
	st.param.b64 	[param3], %rd1;
	.param .b32 param4;
	st.param.b32 	[param4], %r26;
	.param .b32 retval0;
	call.uni (retval0), 
	_Z5heavyjiiPVii, 
	(
	param0, 
	param1, 
	param2, 
	param3, 
	param4
	);
	ld.param.b32 	%r36, [retval0];
	} // callseq 2
	add.s32 	%r28, %r36, %r10;
	and.b32  	%r29, %r28, 7;
	setp.ne.s32 	%p5, %r29, 0;
	@%p5 bra 	$L__BB1_6;
	add.s32 	%r30, %r9, -1;
	{ // callseq 3, 0
	.param .b32 param0;
	st.param.b32 	[param0], %r36;
	.param .b32 param1;
	st.param.b32 	[param1], %r30;
	.param .b32 param2;
	st.param.b32 	[param2], %r10;
	.param .b64 param3;
	st.param.b64 	[param3], %rd1;
	.param .b32 param4;
	st.param.b32 	[param4], %r11;
	.param .b32 retval0;
	call.uni (retval0), 
	_Z1gjiiPVii, 
	(
	param0, 
	param1, 
	param2, 
	param3, 
	param4
	);
	ld.param.b32 	%r36, [retval0];
	} // callseq 3
$L__BB1_6:
	add.s32 	%r32, %r9, 324508639;
	xor.b32  	%r37, %r36, %r32;
	and.b32  	%r33, %r9, 63;
	add.s32 	%r34, %r33, %r11;
	add.s32 	%r35, %r34, 64;
	mul.wide.s32 	%rd2, %r35, 4;
	add.s64 	%rd3, %rd1, %rd2;
	st.volatile.u32 	[%rd3], %r37;
$L__BB1_7:
	st.param.b32 	[func_retval0], %r37;
	ret;

}
.func  (.param .b32 func_retval0) _Z1gjiiPVii(
	.param .b32 _Z1gjiiPVii_param_0,
	.param .b32 _Z1gjiiPVii_param_1,
	.param .b32 _Z1gjiiPVii_param_2,
	.param .b64 _Z1gjiiPVii_param_3,
	.param .b32 _Z1gjiiPVii_param_4
)
{
	.reg .pred 	%p<11>;
	.reg .b32 	%r<41>;
	.reg .b64 	%rd<4>;

	ld.param.u32 	%r40, [_Z1gjiiPVii_param_0];
	ld.param.u32 	%r9, [_Z1gjiiPVii_param_1];
	ld.param.u32 	%r10, [_Z1gjiiPVii_param_2];
	ld.param.u64 	%rd1, [_Z1gjiiPVii_param_3];
	ld.param.u32 	%r11, [_Z1gjiiPVii_param_4];
	setp.eq.s32 	%p1, %r9, 0;
	@%p1 bra 	$L__BB2_7;
	mul.lo.s32 	%r12, %r9, 5;
	and.b32  	%r13, %r12, 31;
	shr.u32 	%r14, %r40, %r13;
	add.s32 	%r15, %r14, %r10;
	and.b32  	%r16, %r15, 1;
	setp.eq.b32 	%p2, %r16, 1;
	not.pred 	%p3, %p2;
	@%p3 bra 	$L__BB2_4;
	add.s32 	%r17, %r9, 210;
	and.b32  	%r18, %r9, 63;
	add.s32 	%r19, %r18, %r11;
	add.s32 	%r20, %r19, 2;
	{ // callseq 4, 0
	.param .b32 param0;
	st.param.b32 	[param0], %r40;
	.param .b32 param1;
	st.param.b32 	[param1], %r10;
	.param .b32 param2;
	st.param.b32 	[param2], %r17;
	.param .b64 param3;
	st.param.b64 	[param3], %rd1;
	.param .b32 param4;
	st.param.b32 	[param4], %r20;
	.param .b32 retval0;
	call.uni (retval0), 
	_Z5heavyjiiPVii, 
	(
	param0, 
	param1, 
	param2, 
	param3, 
	param4
	);
	ld.param.b32 	%r39, [retval0];
	} // callseq 4
	and.b32  	%r22, %r39, 1;
	setp.eq.b32 	%p4, %r22, 1;
	not.pred 	%p5, %p4;
	and.b32  	%r23, %r10, 3;
	setp.eq.s32 	%p6, %r23, 0;
	or.pred  	%p7, %p5, %p6;
	@%p7 bra 	$L__BB2_6;
	add.s32 	%r24, %r9, -1;
	{ // callseq 5, 0
	.param .b32 param0;
	st.param.b32 	[param0], %r39;
	.param .b32 param1;
	st.param.b32 	[param1], %r24;
	.param .b32 param2;
	st.param.b32 	[param2], %r10;
	.param .b64 param3;
	st.param.b64 	[param3], %rd1;
	.param .b32 param4;
	st.param.b32 	[param4], %r11;
	.param .b32 retval0;
	call.uni (retval0), 
	_Z1fjiiPVii, 
	(
	param0, 
	param1, 
	param2, 
	param3, 
	param4
	);
	ld.param.b32 	%r39, [retval0];
	} // callseq 5
	bra.uni 	$L__BB2_6;
$L__BB2_4:
	add.s32 	%r26, %r9, 310;
	and.b32  	%r27, %r9, 63;
	add.s32 	%r28, %r27, %r11;
	add.s32 	%r29, %r28, 2;
	{ // callseq 6, 0
	.param .b32 param0;
	st.param.b32 	[param0], %r40;
	.param .b32 param1;
	st.param.b32 	[param1], %r10;
	.param .b32 param2;
	st.param.b32 	[param2], %r26;
	.param .b64 param3;
	st.param.b64 	[param3], %rd1;
	.param .b32 param4;
	st.param.b32 	[param4], %r29;
	.param .b32 retval0;
	call.uni (retval0), 
	_Z5heavyjiiPVii, 
	(
	param0, 
	param1, 
	param2, 
	param3, 
	param4
	);
	ld.param.b32 	%r39, [retval0];
	} // callseq 6
	and.b32  	%r31, %r39, 2;
	setp.eq.s32 	%p8, %r31, 0;
	and.b32  	%r32, %r10, 1;
	setp.eq.b32 	%p9, %r32, 1;
	or.pred  	%p10, %p8, %p9;
	@%p10 bra 	$L__BB2_6;
	add.s32 	%r33, %r9, -1;
	{ // callseq 7, 0
	.param .b32 param0;
	st.param.b32 	[param0], %r39;
	.param .b32 param1;
	st.param.b32 	[param1], %r33;
	.param .b32 param2;
	st.param.b32 	[param2], %r10;
	.param .b64 param3;
	st.param.b64 	[param3], %rd1;
	.param .b32 param4;
	st.param.b32 	[param4], %r11;
	.param .b32 retval0;
	call.uni (retval0), 
	_Z1fjiiPVii, 
	(
	param0, 
	param1, 
	param2, 
	param3, 
	param4
	);
	ld.param.b32 	%r39, [retval0];
	} // callseq 7
$L__BB2_6:
	add.s32 	%r35, %r9, %r39;
	add.s32 	%r40, %r35, 610839776;
	and.b32  	%r36, %r9, 31;
	add.s32 	%r37, %r36, %r11;
	add.s32 	%r38, %r37, 96;
	mul.wide.s32 	%rd2, %r38, 4;
	add.s64 	%rd3, %rd1, %rd2;
	st.volatile.u32 	[%rd3], %r40;
$L__BB2_7:
	st.param.b32 	[func_retval0], %r40;
	ret;

}
	// .globl	_Z1kPKjPjPViii
.visible .entry _Z1kPKjPjPViii(
	.param .u64 .ptr .align 1 _Z1kPKjPjPViii_param_0,
	.param .u64 .ptr .align 1 _Z1kPKjPjPViii_param_1,
	.param .u64 .ptr .align 1 _Z1kPKjPjPViii_param_2,
	.param .u32 _Z1kPKjPjPViii_param_3,
	.param .u32 _Z1kPKjPjPViii_param_4
)
{
	.reg .pred 	%p<2>;
	.reg .b32 	%r<24>;
	.reg .b64 	%rd<13>;

	ld.param.u64 	%rd1, [_Z1kPKjPjPViii_param_0];
	ld.param.u64 	%rd2, [_Z1kPKjPjPViii_param_1];
	ld.param.u64 	%rd3, [_Z1kPKjPjPViii_param_2];
	ld.param.u32 	%r4, [_Z1kPKjPjPViii_param_3];
	ld.param.u32 	%r3, [_Z1kPKjPjPViii_param_4];
	mov.u32 	%r5, %ctaid.x;
	mov.u32 	%r6, %ntid.x;
	mov.u32 	%r1, %tid.x;
	mad.lo.s32 	%r2, %r5, %r6, %r1;
	setp.ge.s32 	%p1, %r2, %r4;
	@%p1 bra 	$L__BB3_2;
	cvta.to.global.u64 	%rd5, %rd1;
	cvta.to.global.u64 	%rd6, %rd3;
	cvta.to.global.u64 	%rd7, %rd2;
	and.b32  	%r7, %r1, 31;
	mul.lo.s32 	%r8, %r2, 160;
	// begin inline asm
	mov.u64 	%rd4, %clock64;
	// end inline asm
	mul.wide.s32 	%rd8, %r2, 4;
	add.s64 	%rd9, %rd5, %rd8;
	ld.global.nc.u32 	%r9, [%rd9];
	cvt.u32.u64 	%r10, %rd4;
	{ .reg .b32 tmp; mov.b64 {tmp, %r11}, %rd4; }
	mul.lo.s32 	%r12, %r2, -2048144789;
	mul.lo.s32 	%r13, %r7, -1028477387;
	xor.b32  	%r14, %r12, %r13;
	xor.b32  	%r15, %r14, %r10;
	xor.b32  	%r16, %r15, %r9;
	xor.b32  	%r17, %r16, %r11;
	xor.b32  	%r18, %r17, %r7;
	and.b32  	%r19, %r18, %r3;
	{ // callseq 8, 0
	.param .b32 param0;
	st.param.b32 	[param0], %r17;
	.param .b32 param1;
	st.param.b32 	[param1], %r7;
	.param .b32 param2;
	st.param.b32 	[param2], 999;
	.param .b64 param3;
	st.param.b64 	[param3], %rd3;
	.param .b32 param4;
	st.param.b32 	[param4], %r8;
	.param .b32 retval0;
	call.uni (retval0), 
	_Z5heavyjiiPVii, 
	(
	param0, 
	param1, 
	param2, 
	param3, 
	param4
	);
	ld.param.b32 	%r20, [retval0];
	} // callseq 8
	{ // callseq 9, 0
	.param .b32 param0;
	st.param.b32 	[param0], %r20;
	.param .b32 param1;
	st.param.b32 	[param1], %r19;
	.param .b32 param2;
	st.param.b32 	[param2], %r7;
	.param .b64 param3;
	st.param.b64 	[param3], %rd3;
	.param .b32 param4;
	st.param.b32 	[param4], %r8;
	.param .b32 retval0;
	call.uni (retval0), 
	_Z1fjiiPVii, 
	(
	param0, 
	param1, 
	param2, 
	param3, 
	param4
	);
	ld.param.b32 	%r22, [retval0];
	} // callseq 9
	mul.wide.s32 	%rd10, %r8, 4;
	add.s64 	%rd11, %rd6, %rd10;
	st.volatile.global.u32 	[%rd11+636], %r22;
	add.s64 	%rd12, %rd7, %rd8;
	st.global.u32 	[%rd12], %r22;
$L__BB3_2:
	ret;

}


// ===== COMPILED SASS (sm_100) =====

	.target	sm_100

	.elftype	@"ET_EXEC"


//--------------------- .note.nv.tkinfo           --------------------------
	.section	.note.nv.tkinfo,"",@"SHT_NOTE"
	.sectionflags	@"SHF_NOTE_NV_TKINFO"
	.tkinfo
        /*0018*/ 	.word	0x00000002
        /*0030*/ 	.string	""
        /*0030*/ 	.string	"ptxas"
        /*0030*/ 	.string	"Cuda compilation tools, release 13.0, V13.0.88"
        /*0030*/ 	.string	"Build cuda_13.0.r13.0/compiler.36424714_0"
        /*0030*/ 	.string	"-arch sm_100 -m 64 "



//--------------------- .note.nv.cuinfo           --------------------------
	.section	.note.nv.cuinfo,"",@"SHT_NOTE"
	.sectionflags	@"SHF_NOTE_NV_CUINFO"
        /*0018*/ 	.short	0x0002
        /*001a*/ 	.short	0x0064
        /*001c*/ 	.short	0x0082
	.zero		2


//--------------------- .nv.info                  --------------------------
	.section	.nv.info,"",@"SHT_CUDA_INFO"
	.align	4


	//----- nvinfo : EIATTR_REGCOUNT
	.align		4
        /*0000*/ 	.byte	0x04, 0x2f
        /*0002*/ 	.short	(.L_1 - .L_0)
	.align		4
.L_0:
        /*0004*/ 	.word	index@(_Z1kPKjPjPViii)
        /*0008*/ 	.word	0x0000001c


	//----- nvinfo : EIATTR_FRAME_SIZE
	.align		4
.L_1:
        /*000c*/ 	.byte	0x04, 0x11
        /*000e*/ 	.short	(.L_3 - .L_2)
	.align		4
.L_2:
        /*0010*/ 	.word	index@($_Z1kPKjPjPViii$_Z5heavyjiiPVii)
        /*0014*/ 	.word	0x00000000


	//----- nvinfo : EIATTR_FRAME_SIZE
	.align		4
.L_3:
        /*0018*/ 	.byte	0x04, 0x11
        /*001a*/ 	.short	(.L_5 - .L_4)
	.align		4
.L_4:
        /*001c*/ 	.word	index@($_Z1kPKjPjPViii$_Z1gjiiPVii)
        /*0020*/ 	.word	0x00000000


	//----- nvinfo : EIATTR_FRAME_SIZE
	.align		4
.L_5:
        /*0024*/ 	.byte	0x04, 0x11
        /*0026*/ 	.short	(.L_7 - .L_6)
	.align		4
.L_6:
        /*0028*/ 	.word	index@($_Z1kPKjPjPViii$_Z1fjiiPVii)
        /*002c*/ 	.word	0x00000000


	//----- nvinfo : EIATTR_FRAME_SIZE
	.align		4
.L_7:
        /*0030*/ 	.byte	0x04, 0x11
        /*0032*/ 	.short	(.L_9 - .L_8)
	.align		4
.L_8:
        /*0034*/ 	.word	index@(_Z1kPKjPjPViii)
        /*0038*/ 	.word	0x00000000


	//----- nvinfo : EIATTR_MIN_STACK_SIZE
	.align		4
.L_9:
        /*003c*/ 	.byte	0x04, 0x12
        /*003e*/ 	.short	(.L_11 - .L_10)
	.align		4
.L_10:
        /*0040*/ 	.word	index@(_Z1kPKjPjPViii)
        /*0044*/ 	.word	0x00000000
.L_11:


//--------------------- .nv.compat                --------------------------
	.section	.nv.compat,"",@"SHT_CUDA_COMPAT_INFO"
	.align	4
        /*0000*/ 	.byte	0x02, 0x09, 0x00, 0x00, 0x02, 0x02, 0x01, 0x00, 0x02, 0x05, 0x05, 0x00, 0x03, 0x07, 0x01, 0x01
        /*0010*/ 	.byte	0x02, 0x03, 0x00, 0x00, 0x02, 0x06, 0x01, 0x00, 0x04, 0x0b, 0x08, 0x00, 0x09, 0x00, 0x00, 0x00
        /*0020*/ 	.byte	0x00, 0x00, 0x00, 0x00


//--------------------- .nv.info._Z1kPKjPjPViii   --------------------------
	.section	.nv.info._Z1kPKjPjPViii,"",@"SHT_CUDA_INFO"
	.sectionflags	@""
	.align	4


	//----- nvinfo : EIATTR_CUDA_API_VERSION
	.align		4
        /*0000*/ 	.byte	0x04, 0x37
        /*0002*/ 	.short	(.L_13 - .L_12)
.L_12:
        /*0004*/ 	.word	0x00000082


	//----- nvinfo : EIATTR_KPARAM_INFO
	.align		4
.L_13:
        /*0008*/ 	.byte	0x04, 0x17
        /*000a*/ 	.short	(.L_15 - .L_14)
.L_14:
        /*000c*/ 	.word	0x00000000
        /*0010*/ 	.short	0x0004
        /*0012*/ 	.short	0x001c
        /*0014*/ 	.byte	0x00, 0xf0, 0x11, 0x00


	//----- nvinfo : EIATTR_KPARAM_INFO
	.align		4
.L_15:
        /*0018*/ 	.byte	0x04, 0x17
        /*001a*/ 	.short	(.L_17 - .L_16)
.L_16:
        /*001c*/ 	.word	0x00000000
        /*0020*/ 	.short	0x0003
        /*0022*/ 	.short	0x0018
        /*0024*/ 	.byte	0x00, 0xf0, 0x11, 0x00


	//----- nvinfo : EIATTR_KPARAM_INFO
	.align		4
.L_17:
        /*0028*/ 	.byte	0x04, 0x17
        /*002a*/ 	.short	(.L_19 - .L_18)
.L_18:
        /*002c*/ 	.word	0x00000000
        /*0030*/ 	.short	0x0002
        /*0032*/ 	.short	0x0010
        /*0034*/ 	.byte	0x00, 0xf5, 0x21, 0x00


	//----- nvinfo : EIATTR_KPARAM_INFO
	.align		4
.L_19:
        /*0038*/ 	.byte	0x04, 0x17
        /*003a*/ 	.short	(.L_21 - .L_20)
.L_20:
        /*003c*/ 	.word	0x00000000
        /*0040*/ 	.short	0x0001
        /*0042*/ 	.short	0x0008
        /*0044*/ 	.byte	0x00, 0xf5, 0x21, 0x00


	//----- nvinfo : EIATTR_KPARAM_INFO
	.align		4
.L_21:
        /*0048*/ 	.byte	0x04, 0x17
        /*004a*/ 	.short	(.L_23 - .L_22)
.L_22:
        /*004c*/ 	.word	0x00000000
        /*0050*/ 	.short	0x0000
        /*0052*/ 	.short	0x0000
        /*0054*/ 	.byte	0x00, 0xf5, 0x21, 0x00


	//----- nvinfo : EIATTR_SPARSE_MMA_MASK
	.align		4
.L_23:
        /*0058*/ 	.byte	0x03, 0x50
        /*005a*/ 	.short	0x0000


	//----- nvinfo : EIATTR_MAXREG_COUNT
	.align		4
        /*005c*/ 	.byte	0x03, 0x1b
        /*005e*/ 	.short	0x00ff


	//----- nvinfo : EIATTR_MERCURY_ISA_VERSION
	.align		4
        /*0060*/ 	.byte	0x03, 0x5f
        /*0062*/ 	.short	0x0101


	//----- nvinfo : EIATTR_VRC_CTA_INIT_COUNT
	.align		4
        /*0064*/ 	.byte	0x02, 0x4a
	.zero		1
	.zero		1


	//----- nvinfo : EIATTR_EXIT_INSTR_OFFSETS
	.align		4
        /*0068*/ 	.byte	0x04, 0x1c
        /*006a*/ 	.short	(.L_25 - .L_24)


	//   ....[0]....
.L_24:
        /*006c*/ 	.word	0x00000070


	//   ....[1]....
        /*0070*/ 	.word	0x000002e0


	//----- nvinfo : EIATTR_CRS_STACK_SIZE
	.align		4
.L_25:
        /*0074*/ 	.byte	0x04, 0x1e
        /*0076*/ 	.short	(.L_27 - .L_26)
.L_26:
        /*0078*/ 	.word	0x00000000


	//----- nvinfo : EIATTR_CBANK_PARAM_SIZE
	.align		4
.L_27:
        /*007c*/ 	.byte	0x03, 0x19
        /*007e*/ 	.short	0x0020


	//----- nvinfo : EIATTR_PARAM_CBANK
	.align		4
        /*0080*/ 	.byte	0x04, 0x0a
        /*0082*/ 	.short	(.L_29 - .L_28)
	.align		4
.L_28:
        /*0084*/ 	.word	index@(.nv.constant0._Z1kPKjPjPViii)
        /*0088*/ 	.short	0x0380
        /*008a*/ 	.short	0x0020


	//----- nvinfo : EIATTR_SW_WAR
	.align		4
.L_29:
        /*008c*/ 	.byte	0x04, 0x36
        /*008e*/ 	.short	(.L_31 - .L_30)
.L_30:
        /*0090*/ 	.word	0x00000008
.L_31:


//--------------------- .nv.callgraph             --------------------------
	.section	.nv.callgraph,"",@"SHT_CUDA_CALLGRAPH"
	.align	4
	.sectionentsize	8
	.align		4
        /*0000*/ 	.word	0x00000000
	.align		4
        /*0004*/ 	.word	0xffffffff
	.align		4
        /*0008*/ 	.word	0x00000000
	.align		4
        /*000c*/ 	.word	0xfffffffe
	.align		4
        /*0010*/ 	.word	0x00000000
	.align		4
        /*0014*/ 	.word	0xfffffffd
	.align		4
        /*0018*/ 	.word	0x00000000
	.align		4
        /*001c*/ 	.word	0xfffffffc


//--------------------- .text._Z1kPKjPjPViii      --------------------------
	.section	.text._Z1kPKjPjPViii,"ax",@progbits
	.align	128
        .global         _Z1kPKjPjPViii
        .type           _Z1kPKjPjPViii,@function
        .size           _Z1kPKjPjPViii,(.L_x_14 - _Z1kPKjPjPViii)
        .other          _Z1kPKjPjPViii,@"STO_CUDA_ENTRY STV_DEFAULT"
_Z1kPKjPjPViii:
.text._Z1kPKjPjPViii:
[----:B------:R-:W0:Y:S01]  /*0000*/  LDC R1, c[0x0][0x37c] ;  /* 0x0000df00ff017b82 */ /* 0x000e220000000800 */
[----:B------:R-:W1:Y:S07]  /*0010*/  S2R R7, SR_TID.X ;  /* 0x0000000000077919 */ /* 0x000e6e0000002100 */
[----:B------:R-:W1:Y:S01]  /*0020*/  S2UR UR4, SR_CTAID.X ;  /* 0x00000000000479c3 */ /* 0x000e620000002500 */
[----:B------:R-:W2:Y:S07]  /*0030*/  LDCU UR5, c[0x0][0x398] ;  /* 0x00007300ff0577ac */ /* 0x000eae0008000800 */
[----:B------:R-:W1:Y:S02]  /*0040*/  LDC R18, c[0x0][0x360] ;  /* 0x0000d800ff127b82 */ /* 0x000e640000000800 */
[----:B-1----:R-:W-:-:S05]  /*0050*/  IMAD R18, R18, UR4, R7 ;  /* 0x0000000412127c24 */ /* 0x002fca000f8e0207 */
[----:B--2---:R-:W-:-:S13]  /*0060*/  ISETP.GE.AND P0, PT, R18, UR5, PT ;  /* 0x0000000512007c0c */ /* 0x004fda000bf06270 */
[----:B0-----:R-:W-:Y:S05]  /*0070*/  @P0 EXIT ;  /* 0x000000000000094d */ /* 0x001fea0003800000 */
[----:B------:R-:W-:Y:S01]  /*0080*/  LOP3.LUT R17, R7, 0x1f, RZ, 0xc0, !PT ;  /* 0x0000001f07117812 */ /* 0x000fe200078ec0ff */
[C---:B------:R-:W-:Y:S01]  /*0090*/  IMAD R16, R18.reuse, 0xa0, RZ ;  /* 0x000000a012107824 */ /* 0x040fe200078e02ff */
[----:B------:R-:W0:Y:S01]  /*00a0*/  LDCU.64 UR36, c[0x0][0x358] ;  /* 0x00006b00ff2477ac */ /* 0x000e220008000a00 */
[----:B------:R-:W-:Y:S01]  /*00b0*/  CS2R R8, SR_CLOCKLO ;  /* 0x0000000000087805 */ /* 0x000fe20000015000 */
[----:B------:R-:W1:Y:S01]  /*00c0*/  LDC.64 R2, c[0x0][0x380] ;  /* 0x0000e000ff027b82 */ /* 0x000e620000000a00 */
[----:B------:R-:W2:Y:S01]  /*00d0*/  LDCU.64 UR6, c[0x0][0x390] ;  /* 0x00007200ff0677ac */ /* 0x000ea20008000a00 */
[----:B------:R-:W3:Y:S01]  /*00e0*/  LDCU UR4, c[0x0][0x39c] ;  /* 0x00007380ff0477ac */ /* 0x000ee20008000800 */
[----:B-1----:R-:W-:-:S06]  /*00f0*/  IMAD.WIDE R2, R18, 0x4, R2 ;  /* 0x0000000412027825 */ /* 0x002fcc00078e0202 */
[----:B0-----:R-:W4:Y:S01]  /*0100*/  LDG.E.CONSTANT R2, desc[UR36][R2.64] ;  /* 0x0000002402027981 */ /* 0x001f22000c1e9900 */
[----:B------:R-:W-:Y:S02]  /*0110*/  IMAD R5, R18, -0x7a143595, RZ ;  /* 0x85ebca6b12057824 */ /* 0x000fe400078e02ff */
[----:B------:R-:W-:Y:S02]  /*0120*/  HFMA2 R6, -RZ, RZ, 0, 5.9545040130615234375e-05 ;  /* 0x000003e7ff067431 */ /* 0x000fe400000001ff */
[----:B------:R-:W-:Y:S01]  /*0130*/  IMAD R0, R17, -0x3d4d51cb, RZ ;  /* 0xc2b2ae3511007824 */ /* 0x000fe200078e02ff */
[----:B------:R-:W-:Y:S01]  /*0140*/  MOV R20, 0x1f0 ;  /* 0x000001f000147802 */ /* 0x000fe20000000f00 */
[----:B------:R-:W-:-:S03]  /*0150*/  IMAD.MOV.U32 R21, RZ, RZ, 0x0 ;  /* 0x00000000ff157424 */ /* 0x000fc600078e00ff */
[----:B------:R-:W-:Y:S01]  /*0160*/  LOP3.LUT R5, R8, R5, R0, 0x96, !PT ;  /* 0x0000000508057212 */ /* 0x000fe200078e9600 */
[----:B--2---:R-:W-:-:S03]  /*0170*/  IMAD.U32 R8, RZ, RZ, UR6 ;  /* 0x00000006ff087e24 */ /* 0x004fc6000f8e00ff */
[----:B----4-:R-:W-:Y:S01]  /*0180*/  LOP3.LUT R4, R9, R5, R2, 0x96, !PT ;  /* 0x0000000509047212 */ /* 0x010fe200078e9602 */
[----:B------:R-:W-:Y:S02]  /*0190*/  IMAD.U32 R9, RZ, RZ, UR7 ;  /* 0x00000007ff097e24 */ /* 0x000fe4000f8e00ff */
[----:B------:R-:W-:Y:S01]  /*01a0*/  IMAD.MOV.U32 R5, RZ, RZ, R17 ;  /* 0x000000ffff057224 */ /* 0x000fe200078e0011 */
[----:B------:R-:W-:Y:S01]  /*01b0*/  LOP3.LUT R0, R4, 0x1f, R7, 0x78, !PT ;  /* 0x0000001f04007812 */ /* 0x000fe200078e7807 */
[----:B------:R-:W-:-:S03]  /*01c0*/  IMAD.MOV.U32 R7, RZ, RZ, R16 ;  /* 0x000000ffff077224 */ /* 0x000fc600078e0010 */
[----:B---3--:R-:W-:-:S07]  /*01d0*/  LOP3.LUT R2, R0, UR4, RZ, 0xc0, !PT ;  /* 0x0000000400027c12 */ /* 0x008fce000f8ec0ff */
[----:B------:R-:W-:Y:S05]  /*01e0*/  CALL.REL.NOINC `($_Z1kPKjPjPViii$_Z5heavyjiiPVii) ;  /* 0x0000000c00387944 */ /* 0x000fea0003c00000 */
[----:B------:R-:W0:Y:S01]  /*01f0*/  LDCU.64 UR4, c[0x0][0x390] ;  /* 0x00007200ff0477ac */ /* 0x000e220008000a00 */
[----:B------:R-:W-:Y:S01]  /*0200*/  IMAD.MOV.U32 R5, RZ, RZ, R2 ;  /* 0x000000ffff057224 */ /* 0x000fe200078e0002 */
[----:B------:R-:W-:Y:S01]  /*0210*/  MOV R20, 0x280 ;  /* 0x0000028000147802 */ /* 0x000fe20000000f00 */
[----:B------:R-:W-:Y:S01]  /*0220*/  IMAD.MOV.U32 R6, RZ, RZ, R17 ;  /* 0x000000ffff067224 */ /* 0x000fe200078e0011 */
[----:B------:R-:W-:Y:S01]  /*0230*/  MOV R21, 0x0 ;  /* 0x0000000000157802 */ /* 0x000fe20000000f00 */
[----:B------:R-:W-:Y:S01]  /*0240*/  IMAD.MOV.U32 R7, RZ, RZ, R16 ;  /* 0x000000ffff077224 */ /* 0x000fe200078e0010 */
[----:B0-----:R-:W-:Y:S01]  /*0250*/  MOV R8, UR4 ;  /* 0x0000000400087c02 */ /* 0x001fe20008000f00 */
[----:B------:R-:W-:-:S07]  /*0260*/  IMAD.U32 R9, RZ, RZ, UR5 ;  /* 0x00000005ff097e24 */ /* 0x000fce000f8e00ff */
[----:B------:R-:W-:Y:S05]  /*0270*/  CALL.REL.NOINC `($_Z1kPKjPjPViii$_Z1fjiiPVii) ;  /* 0x00000000001c7944 */ /* 0x000fea0003c00000 */
[----:B------:R-:W0:Y:S08]  /*0280*/  LDC.64 R2, c[0x0][0x390] ;  /* 0x0000e400ff027b82 */ /* 0x000e300000000a00 */
[----:B------:R-:W1:Y:S01]  /*0290*/  LDC.64 R6, c[0x0][0x388] ;  /* 0x0000e200ff067b82 */ /* 0x000e620000000a00 */
[----:B0-----:R-:W-:-:S05]  /*02a0*/  IMAD.WIDE R16, R16, 0x4, R2 ;  /* 0x0000000410107825 */ /* 0x001fca00078e0202 */
[----:B------:R-:W-:Y:S01]  /*02b0*/  STG.E.STRONG.SYS desc[UR36][R16.64+0x27c], R4 ;  /* 0x00027c0410007986 */ /* 0x000fe2000c115924 */
[----:B-1----:R-:W-:-:S05]  /*02c0*/  IMAD.WIDE R18, R18, 0x4, R6 ;  /* 0x0000000412127825 */ /* 0x002fca00078e0206 */
[----:B------:R-:W-:Y:S01]  /*02d0*/  STG.E desc[UR36][R18.64], R4 ;  /* 0x0000000412007986 */ /* 0x000fe2000c101924 */
[----:B------:R-:W-:Y:S05]  /*02e0*/  EXIT ;  /* 0x000000000000794d */ /* 0x000fea0003800000 */
        .type           $_Z1kPKjPjPViii$_Z1fjiiPVii,@function
        .size           $_Z1kPKjPjPViii$_Z1fjiiPVii,($_Z1kPKjPjPViii$_Z1gjiiPVii - $_Z1kPKjPjPViii$_Z1fjiiPVii)
$_Z1kPKjPjPViii$_Z1fjiiPVii:
[----:B------:R-:W-:-:S05]  /*02f0*/  VIADD R1, R1, 0xffffffd0 ;  /* 0xffffffd001017836 */ /* 0x000fca0000000000 */
[----:B------:R-:W-:Y:S04]  /*0300*/  STL [R1+0x28], R25 ;  /* 0x0000281901007387 */ /* 0x000fe80000100800 */
[----:B------:R-:W-:Y:S04]  /*0310*/  STL [R1+0x24], R24 ;  /* 0x0000241801007387 */ /* 0x000fe80000100800 */
[----:B------:R-:W-:Y:S04]  /*0320*/  STL [R1+0x18], R21 ;  /* 0x0000181501007387 */ /* 0x000fe80000100800 */
[----:B------:R-:W-:Y:S04]  /*0330*/  STL [R1+0x14], R20 ;  /* 0x0000141401007387 */ /* 0x000fe80000100800 */
[----:B------:R0:W-:Y:S04]  /*0340*/  STL [R1+0x10], R19 ;  /* 0x0000101301007387 */ /* 0x0001e80000100800 */
[----:B------:R1:W-:Y:S04]  /*0350*/  STL [R1+0xc], R18 ;  /* 0x00000c1201007387 */ /* 0x0003e80000100800 */
[----:B------:R2:W-:Y:S01]  /*0360*/  STL [R1+0x20], R23 ;  /* 0x0000201701007387 */ /* 0x0005e20000100800 */
[----:B0-----:R-:W0:Y:S05]  /*0370*/  BMOV.32.CLEAR R19, B7 ;  /* 0x0000000007137355 */ /* 0x001e2a0000100000 */
[----:B-1----:R-:W1:Y:S05]  /*0380*/  BMOV.32.CLEAR R18, B6 ;  /* 0x0000000006127355 */ /* 0x002e6a0000100000 */
[----:B------:R3:W-:Y:S01]  /*0390*/  STL [R1+0x1c], R22 ;  /* 0x00001c1601007387 */ /* 0x0007e20000100800 */
[----:B--2---:R-:W-:-:S03]  /*03a0*/  IMAD.MOV.U32 R23, RZ, RZ, R9 ;  /* 0x000000ffff177224 */ /* 0x004fc600078e0009 */
[----:B------:R2:W-:Y:S04]  /*03b0*/  STL [R1+0x8], R17 ;  /* 0x0000081101007387 */ /* 0x0005e80000100800 */
[----:B------:R4:W-:Y:S01]  /*03c0*/  STL [R1+0x4], R16 ;  /* 0x0000041001007387 */ /* 0x0009e20000100800 */
[----:B---3--:R-:W-:-:S03]  /*03d0*/  MOV R22, R8 ;  /* 0x0000000800167202 */ /* 0x008fc60000000f00 */
[----:B------:R3:W-:Y:S01]  /*03e0*/  STL [R1], R2 ;  /* 0x0000000201007387 */ /* 0x0007e20000100800 */
[----:B--2---:R-:W-:Y:S02]  /*03f0*/  IMAD.MOV.U32 R17, RZ, RZ, R6 ;  /* 0x000000ffff117224 */ /* 0x004fe400078e0006 */
[----:B----4-:R-:W-:Y:S02]  /*0400*/  IMAD.MOV.U32 R16, RZ, RZ, R5 ;  /* 0x000000ffff107224 */ /* 0x010fe400078e0005 */
[----:B---3--:R-:W-:-:S03]  /*0410*/  IMAD.MOV.U32 R2, RZ, RZ, R7 ;  /* 0x000000ffff027224 */ /* 0x008fc600078e0007 */
[----:B------:R-:W-:Y:S01]  /*0420*/  ISETP.GE.AND P0, PT, R16, 0x1, PT ;  /* 0x000000011000780c */ /* 0x000fe20003f06270 */
[----:B------:R-:W-:-:S12]  /*0430*/  BSSY.RECONVERGENT B7, `(.L_x_0) ;  /* 0x0000039000077945 */ /* 0x000fd80003800200 */
[----:B01----:R-:W-:Y:S05]  /*0440*/  @!P0 BRA `(.L_x_1) ;  /* 0x0000000000dc8947 */ /* 0x003fea0003800000 */
[----:B------:R-:W-:Y:S01]  /*0450*/  SHF.R.W.U32.HI R0, RZ, R16, R4 ;  /* 0x00000010ff007219 */ /* 0x000fe20000011e04 */
[----:B------:R-:W0:Y:S01]  /*0460*/  LDC.64 R24, c[0x0][0x358] ;  /* 0x0000d600ff187b82 */ /* 0x000e220000000a00 */
[----:B------:R-:W-:Y:S02]  /*0470*/  BSSY.RECONVERGENT B6, `(.L_x_2) ;  /* 0x000002c000067945 */ /* 0x000fe40003800200 */
[----:B------:R-:W-:-:S04]  /*0480*/  LOP3.LUT R0, R0, 0x1, R17, 0x48, !PT ;  /* 0x0000000100007812 */ /* 0x000fc800078e4811 */
[----:B------:R-:W-:-:S13]  /*0490*/  ISETP.NE.U32.AND P0, PT, R0, 0x1, PT ;  /* 0x000000010000780c */ /* 0x000fda0003f05070 */
[----:B------:R-:W-:Y:S05]  /*04a0*/  @P0 BRA `(.L_x_3) ;  /* 0x0000000000500947 */ /* 0x000fea0003800000 */
[C---:B------:R-:W-:Y:S01]  /*04b0*/  LOP3.LUT R7, R16.reuse, 0x3f, RZ, 0xc0, !PT ;  /* 0x0000003f10077812 */ /* 0x040fe200078ec0ff */
[----:B------:R-:W-:Y:S02]  /*04c0*/  HFMA2 R21, -RZ, RZ, 0, 0 ;  /* 0x00000000ff157431 */ /* 0x000fe400000001ff */
[----:B------:R-:W-:Y:S01]  /*04d0*/  VIADD R6, R16, 0xa ;  /* 0x0000000a10067836 */ /* 0x000fe20000000000 */
[----:B------:R-:W-:Y:S01]  /*04e0*/  MOV R5, R17 ;  /* 0x0000001100057202 */ /* 0x000fe20000000f00 */
[----:B------:R-:W-:Y:S01]  /*04f0*/  IMAD.MOV.U32 R8, RZ, RZ, R22 ;  /* 0x000000ffff087224 */ /* 0x000fe200078e0016 */
[----:B------:R-:W-:Y:S01]  /*0500*/  MOV R20, 0x540 ;  /* 0x0000054000147802 */ /* 0x000fe20000000f00 */
[----:B------:R-:W-:Y:S02]  /*0510*/  IMAD.MOV.U32 R9, RZ, RZ, R23 ;  /* 0x000000ffff097224 */ /* 0x000fe400078e0017 */
[----:B------:R-:W-:-:S07]  /*0520*/  IMAD.IADD R7, R7, 0x1, R2 ;  /* 0x0000000107077824 */ /* 0x000fce00078e0202 */
[----:B0-----:R-:W-:Y:S05]  /*0530*/  CALL.REL.NOINC `($_Z1kPKjPjPViii$_Z5heavyjiiPVii) ;  /* 0x0000000800647944 */ /* 0x001fea0003c00000 */
[----:B------:R-:W-:-:S13]  /*0540*/  LOP3.LUT P0, RZ, R4, 0x3, R17, 0x48, !PT ;  /* 0x0000000304ff7812 */ /* 0x000fda0007804811 */
[----:B------:R-:W-:Y:S05]  /*0550*/  @!P0 BRA `(.L_x_4) ;  /* 0x0000000000748947 */ /* 0x000fea0003800000 */
[----:B------:R-:W-:Y:S01]  /*0560*/  IMAD.MOV.U32 R6, RZ, RZ, R17 ;  /* 0x000000ffff067224 */ /* 0x000fe200078e0011 */
[----:B------:R-:W-:Y:S01]  /*0570*/  MOV R9, R23 ;  /* 0x0000001700097202 */ /* 0x000fe20000000f00 */
[----:B------:R-:W-:Y:S01]  /*0580*/  VIADD R5, R16, 0xffffffff ;  /* 0xffffffff10057836 */ /* 0x000fe20000000000 */
[----:B------:R-:W-:Y:S01]  /*0590*/  MOV R20, 0x5e0 ;  /* 0x000005e000147802 */ /* 0x000fe20000000f00 */
[----:B------:R-:W-:Y:S02]  /*05a0*/  IMAD.MOV.U32 R8, RZ, RZ, R22 ;  /* 0x000000ffff087224 */ /* 0x000fe400078e0016 */
[----:B------:R-:W-:Y:S02]  /*05b0*/  IMAD.MOV.U32 R7, RZ, RZ, R2 ;  /* 0x000000ffff077224 */ /* 0x000fe400078e0002 */
[----:B------:R-:W-:-:S07]  /*05c0*/  IMAD.MOV.U32 R21, RZ, RZ, 0x0 ;  /* 0x00000000ff157424 */ /* 0x000fce00078e00ff */
[----:B------:R-:W-:Y:S05]  /*05d0*/  CALL.REL.NOINC `($_Z1kPKjPjPViii$_Z1gjiiPVii) ;  /* 0x0000000000b87944 */ /* 0x000fea0003c00000 */
[----:B------:R-:W-:Y:S05]  /*05e0*/  BRA `(.L_x_4) ;  /* 0x0000000000507947 */ /* 0x000fea0003800000 */
.L_x_3:
        /* <DEDUP_REMOVED lines=9> */
[----:B------:R-:W-:-:S05]  /*0680*/  IMAD.IADD R0, R4, 0x1, R17 ;  /* 0x0000000104007824 */ /* 0x000fca00078e0211 */
[----:B------:R-:W-:-:S13]  /*0690*/  LOP3.LUT P0, RZ, R0, 0x7, RZ, 0xc0, !PT ;  /* 0x0000000700ff7812 */ /* 0x000fda000780c0ff */
[----:B------:R-:W-:Y:S05]  /*06a0*/  @P0 BRA `(.L_x_4) ;  /* 0x0000000000200947 */ /* 0x000fea0003800000 */
        /* <DEDUP_REMOVED lines=8> */
.L_x_4:
[----:B------:R-:W-:Y:S05]  /*0730*/  BSYNC.RECONVERGENT B6 ;  /* 0x0000000000067941 */ /* 0x000fea0003800200 */
.L_x_2:
[----:B------:R-:W-:Y:S02]  /*0740*/  LOP3.LUT R5, R16, 0x3f, RZ, 0xc0, !PT ;  /* 0x0000003f10057812 */ /* 0x000fe400078ec0ff */
[----:B------:R-:W-:Y:S02]  /*0750*/  R2UR UR4, R24 ;  /* 0x00000000180472ca */ /* 0x000fe400000e0000 */
[----:B------:R-:W-:Y:S02]  /*0760*/  R2UR UR5, R25 ;  /* 0x00000000190572ca */ /* 0x000fe400000e0000 */
[----:B------:R-:W-:Y:S02]  /*0770*/  IADD3 R5, PT, PT, R5, 0x40, R2 ;  /* 0x0000004005057810 */ /* 0x000fe40007ffe002 */
[----:B------:R-:W-:-:S03]  /*0780*/  IADD3 R3, PT, PT, R16, 0x13579bdf, RZ ;  /* 0x13579bdf10037810 */ /* 0x000fc60007ffe0ff */
[----:B------:R-:W-:Y:S01]  /*0790*/  IMAD.WIDE R22, R5, 0x4, R22 ;  /* 0x0000000405167825 */ /* 0x000fe200078e0216 */
[----:B------:R-:W-:-:S05]  /*07a0*/  LOP3.LUT R4, R4, R3, RZ, 0x3c, !PT ;  /* 0x0000000304047212 */ /* 0x000fca00078e3cff */
[----:B------:R0:W-:Y:S02]  /*07b0*/  ST.E.STRONG.SYS desc[UR4][R22.64], R4 ;  /* 0x0000000416007985 */ /* 0x0001e4000c115904 */
.L_x_1:
[----:B------:R-:W-:Y:S05]  /*07c0*/  BSYNC.RECONVERGENT B7 ;  /* 0x0000000000077941 */ /* 0x000fea0003800200 */
.L_x_0:
[----:B------:R-:W2:Y:S01]  /*07d0*/  LDL R20, [R1+0x14] ;  /* 0x0000140001147983 */ /* 0x000ea20000100800 */
[----:B------:R1:W-:Y:S05]  /*07e0*/  BMOV.32 B6, R18 ;  /* 0x0000001206007356 */ /* 0x0003ea0000000000 */
[----:B------:R-:W2:Y:S01]  /*07f0*/  LDL R21, [R1+0x18] ;  /* 0x0000180001157983 */ /* 0x000ea20000100800 */
[----:B------:R3:W-:Y:S05]  /*0800*/  BMOV.32 B7, R19 ;  /* 0x0000001307007356 */ /* 0x0007ea0000000000 */
[----:B------:R-:W2:Y:S04]  /*0810*/  LDL R2, [R1] ;  /* 0x0000000001027983 */ /* 0x000ea80000100800 */
[----:B------:R-:W2:Y:S04]  /*0820*/  LDL R16, [R1+0x4] ;  /* 0x0000040001107983 */ /* 0x000ea80000100800 */
[----:B------:R-:W2:Y:S04]  /*0830*/  LDL R17, [R1+0x8] ;  /* 0x0000080001117983 */ /* 0x000ea80000100800 */
[----:B-1----:R-:W2:Y:S04]  /*0840*/  LDL R18, [R1+0xc] ;  /* 0x00000c0001127983 */ /* 0x002ea80000100800 */
[----:B---3--:R-:W2:Y:S04]  /*0850*/  LDL R19, [R1+0x10] ;  /* 0x0000100001137983 */ /* 0x008ea80000100800 */
[----:B0-----:R-:W2:Y:S04]  /*0860*/  LDL R22, [R1+0x1c] ;  /* 0x00001c0001167983 */ /* 0x001ea80000100800 */
[----:B------:R-:W2:Y:S04]  /*0870*/  LDL R23, [R1+0x20] ;  /* 0x0000200001177983 */ /* 0x000ea80000100800 */
[----:B------:R-:W2:Y:S04]  /*0880*/  LDL R24, [R1+0x24] ;  /* 0x0000240001187983 */ /* 0x000ea80000100800 */
[----:B------:R0:W2:Y:S02]  /*0890*/  LDL R25, [R1+0x28] ;  /* 0x0000280001197983 */ /* 0x0000a40000100800 */
[----:B0-----:R-:W-:Y:S01]  /*08a0*/  VIADD R1, R1, 0x30 ;  /* 0x0000003001017836 */ /* 0x001fe20000000000 */
[----:B--2---:R-:W-:Y:S06]  /*08b0*/  RET.REL.NODEC R20 `(_Z1kPKjPjPViii) ;  /* 0xfffffff414d07950 */ /* 0x004fec0003c3ffff */
        .type           $_Z1kPKjPjPViii$_Z1gjiiPVii,@function
        .size           $_Z1kPKjPjPViii$_Z1gjiiPVii,($_Z1kPKjPjPViii$_Z5heavyjiiPVii - $_Z1kPKjPjPViii$_Z1gjiiPVii)
$_Z1kPKjPjPViii$_Z1gjiiPVii:
        /* <DEDUP_REMOVED lines=11> */
[----:B--2---:R-:W-:-:S03]  /*0970*/  MOV R23, R9 ;  /* 0x0000000900177202 */ /* 0x004fc60000000f00 */
[----:B------:R2:W-:Y:S04]  /*0980*/  STL [R1+0x8], R17 ;  /* 0x0000081101007387 */ /* 0x0005e80000100800 */
[----:B------:R4:W-:Y:S01]  /*0990*/  STL [R1+0x4], R16 ;  /* 0x0000041001007387 */ /* 0x0009e20000100800 */
[----:B---3--:R-:W-:-:S03]  /*09a0*/  IMAD.MOV.U32 R22, RZ, RZ, R8 ;  /* 0x000000ffff167224 */ /* 0x008fc600078e0008 */
[----:B------:R3:W-:Y:S01]  /*09b0*/  STL [R1], R2 ;  /* 0x0000000201007387 */ /* 0x0007e20000100800 */
[----:B--2---:R-:W-:Y:S02]  /*09c0*/  IMAD.MOV.U32 R17, RZ, RZ, R5 ;  /* 0x000000ffff117224 */ /* 0x004fe400078e0005 */
[----:B----4-:R-:W-:Y:S02]  /*09d0*/  IMAD.MOV.U32 R16, RZ, RZ, R6 ;  /* 0x000000ffff107224 */ /* 0x010fe400078e0006 */
[----:B---3--:R-:W-:Y:S01]  /*09e0*/  IMAD.MOV.U32 R2, RZ, RZ, R7 ;  /* 0x000000ffff027224 */ /* 0x008fe200078e0007 */
[----:B------:R-:W-:Y:S01]  /*09f0*/  ISETP.NE.AND P0, PT, R17, RZ, PT ;  /* 0x000000ff1100720c */ /* 0x000fe20003f05270 */
[----:B------:R-:W-:-:S12]  /*0a00*/  BSSY.RECONVERGENT B7, `(.L_x_5) ;  /* 0x000003d000077945 */ /* 0x000fd80003800200 */
[----:B01----:R-:W-:Y:S05]  /*0a10*/  @!P0 BRA `(.L_x_6) ;  /* 0x0000000000ec8947 */ /* 0x003fea0003800000 */
[----:B------:R-:W-:Y:S01]  /*0a20*/  IMAD R3, R17, 0x5, RZ ;  /* 0x0000000511037824 */ /* 0x000fe200078e02ff */
[----:B------:R-:W0:Y:S01]  /*0a30*/  LDC.64 R24, c[0x0][0x358] ;  /* 0x0000d600ff187b82 */ /* 0x000e220000000a00 */
[----:B------:R-:W-:Y:S03]  /*0a40*/  BSSY.RECONVERGENT B6, `(.L_x_7) ;  /* 0x0000031000067945 */ /* 0x000fe60003800200 */
[----:B------:R-:W-:-:S04]  /*0a50*/  SHF.R.W.U32.HI R3, RZ, R3, R4 ;  /* 0x00000003ff037219 */ /* 0x000fc80000011e04 */
[----:B------:R-:W-:-:S04]  /*0a60*/  IADD3 R3, PT, PT, R3, R16, RZ ;  /* 0x0000001003037210 */ /* 0x000fc80007ffe0ff */
[----:B------:R-:W-:-:S04]  /*0a70*/  LOP3.LUT R3, R3, 0x1, RZ, 0xc0, !PT ;  /* 0x0000000103037812 */ /* 0x000fc800078ec0ff */
[----:B------:R-:W-:-:S13]  /*0a80*/  ISETP.NE.U32.AND P0, PT, R3, 0x1, PT ;  /* 0x000000010300780c */ /* 0x000fda0003f05070 */
[----:B------:R-:W-:Y:S05]  /*0a90*/  @P0 BRA `(.L_x_8) ;  /* 0x0000000000580947 */ /* 0x000fea0003800000 */
[C---:B------:R-:W-:Y:S01]  /*0aa0*/  LOP3.LUT R7, R17.reuse, 0x3f, RZ, 0xc0, !PT ;  /* 0x0000003f11077812 */ /* 0x040fe200078ec0ff */
[----:B------:R-:W-:Y:S01]  /*0ab0*/  VIADD R6, R17, 0xd2 ;  /* 0x000000d211067836 */ /* 0x000fe20000000000 */
[----:B------:R-:W-:Y:S01]  /*0ac0*/  MOV R9, R23 ;  /* 0x0000001700097202 */ /* 0x000fe20000000f00 */
[----:B------:R-:W-:Y:S01]  /*0ad0*/  IMAD.MOV.U32 R5, RZ, RZ, R16 ;  /* 0x000000ffff057224 */ /* 0x000fe200078e0010 */
[----:B------:R-:W-:Y:S01]  /*0ae0*/  IADD3 R7, PT, PT, R7, 0x2, R2 ;  /* 0x0000000207077810 */ /* 0x000fe20007ffe002 */
[----:B------:R-:W-:Y:S01]  /*0af0*/  IMAD.MOV.U32 R8, RZ, RZ, R22 ;  /* 0x000000ffff087224 */ /* 0x000fe200078e0016 */
[----:B------:R-:W-:Y:S01]  /*0b00*/  MOV R20, 0xb30 ;  /* 0x00000b3000147802 */ /* 0x000fe20000000f00 */
[----:B------:R-:W-:-:S07]  /*0b10*/  IMAD.MOV.U32 R21, RZ, RZ, 0x0 ;  /* 0x00000000ff157424 */ /* 0x000fce00078e00ff */
[----:B0-----:R-:W-:Y:S05]  /*0b20*/  CALL.REL.NOINC `($_Z1kPKjPjPViii$_Z5heavyjiiPVii) ;  /* 0x0000000000e87944 */ /* 0x001fea0003c00000 */
[----:B------:R-:W-:Y:S02]  /*0b30*/  LOP3.LUT P0, RZ, R16, 0x3, RZ, 0xc0, !PT ;  /* 0x0000000310ff7812 */ /* 0x000fe4000780c0ff */
[----:B------:R-:W-:-:S04]  /*0b40*/  LOP3.LUT R0, R4, 0x1, RZ, 0xc0, !PT ;  /* 0x0000000104007812 */ /* 0x000fc800078ec0ff */
[----:B------:R-:W-:-:S13]  /*0b50*/  ISETP.NE.U32.OR P0, PT, R0, 0x1, !P0 ;  /* 0x000000010000780c */ /* 0x000fda0004705470 */
        /* <DEDUP_REMOVED lines=8> */
[----:B------:R-:W-:Y:S05]  /*0be0*/  CALL.REL.NOINC `($_Z1kPKjPjPViii$_Z1fjiiPVii) ;  /* 0xfffffff400c07944 */ /* 0x000fea0003c3ffff */
[----:B------:R-:W-:Y:S05]  /*0bf0*/  BRA `(.L_x_9) ;  /* 0x0000000000547947 */ /* 0x000fea0003800000 */
.L_x_8:
[C---:B------:R-:W-:Y:S01]  /*0c00*/  LOP3.LUT R7, R17.reuse, 0x3f, RZ, 0xc0, !PT ;  /* 0x0000003f11077812 */ /* 0x040fe200078ec0ff */
[----:B------:R-:W-:Y:S01]  /*0c10*/  HFMA2 R21, -RZ, RZ, 0, 0 ;  /* 0x00000000ff157431 */ /* 0x000fe200000001ff */
[----:B------:R-:W-:Y:S01]  /*0c20*/  IADD3 R6, PT, PT, R17, 0x136, RZ ;  /* 0x0000013611067810 */ /* 0x000fe20007ffe0ff */
[----:B------:R-:W-:Y:S01]  /*0c30*/  IMAD.MOV.U32 R5, RZ, RZ, R16 ;  /* 0x000000ffff057224 */ /* 0x000fe200078e0010 */
[----:B------:R-:W-:Y:S01]  /*0c40*/  IADD3 R7, PT, PT, R7, 0x2, R2 ;  /* 0x0000000207077810 */ /* 0x000fe20007ffe002 */
[----:B------:R-:W-:Y:S01]  /*0c50*/  IMAD.MOV.U32 R8, RZ, RZ, R22 ;  /* 0x000000ffff087224 */ /* 0x000fe200078e0016 */
[----:B------:R-:W-:Y:S01]  /*0c60*/  MOV R20, 0xc90 ;  /* 0x00000c9000147802 */ /* 0x000fe20000000f00 */
[----:B------:R-:W-:-:S07]  /*0c70*/  IMAD.MOV.U32 R9, RZ, RZ, R23 ;  /* 0x000000ffff097224 */ /* 0x000fce00078e0017 */
[----:B0-----:R-:W-:Y:S05]  /*0c80*/  CALL.REL.NOINC `($_Z1kPKjPjPViii$_Z5heavyjiiPVii) ;  /* 0x0000000000907944 */ /* 0x001fea0003c00000 */
[----:B------:R-:W-:Y:S02]  /*0c90*/  LOP3.LUT P0, RZ, R4, 0x2, RZ, 0xc0, !PT ;  /* 0x0000000204ff7812 */ /* 0x000fe4000780c0ff */
[----:B------:R-:W-:-:S04]  /*0ca0*/  LOP3.LUT R0, R16, 0x1, RZ, 0xc0, !PT ;  /* 0x0000000110007812 */ /* 0x000fc800078ec0ff */
[----:B------:R-:W-:-:S13]  /*0cb0*/  ISETP.EQ.U32.OR P0, PT, R0, 0x1, !P0 ;  /* 0x000000010000780c */ /* 0x000fda0004702470 */
        /* <DEDUP_REMOVED lines=9> */
.L_x_9:
[----:B------:R-:W-:Y:S05]  /*0d50*/  BSYNC.RECONVERGENT B6 ;  /* 0x0000000000067941 */ /* 0x000fea0003800200 */
.L_x_7:
[----:B------:R-:W-:Y:S02]  /*0d60*/  LOP3.LUT R3, R17, 0x1f, RZ, 0xc0, !PT ;  /* 0x0000001f11037812 */ /* 0x000fe400078ec0ff */
[----:B------:R-:W-:Y:S02]  /*0d70*/  R2UR UR4, R24 ;  /* 0x00000000180472ca */ /* 0x000fe400000e0000 */
[----:B------:R-:W-:Y:S02]  /*0d80*/  R2UR UR5, R25 ;  /* 0x00000000190572ca */ /* 0x000fe400000e0000 */
[----:B------:R-:W-:Y:S02]  /*0d90*/  IADD3 R3, PT, PT, R3, 0x60, R2 ;  /* 0x0000006003037810 */ /* 0x000fe40007ffe002 */
[----:B------:R-:W-:-:S03]  /*0da0*/  IADD3 R4, PT, PT, R17, 0x2468ace0, R4 ;  /* 0x2468ace011047810 */ /* 0x000fc60007ffe004 */
[----:B------:R-:W-:-:S06]  /*0db0*/  IMAD.WIDE R22, R3, 0x4, R22 ;  /* 0x0000000403167825 */ /* 0x000fcc00078e0216 */
[----:B------:R0:W-:Y:S02]  /*0dc0*/  ST.E.STRONG.SYS desc[UR4][R22.64], R4 ;  /* 0x0000000416007985 */ /* 0x0001e4000c115904 */
.L_x_6:
[----:B------:R-:W-:Y:S05]  /*0dd0*/  BSYNC.RECONVERGENT B7 ;  /* 0x0000000000077941 */ /* 0x000fea0003800200 */
.L_x_5:
        /* <DEDUP_REMOVED lines=13> */
[----:B0-----:R-:W-:Y:S01]  /*0eb0*/  IADD3 R1, PT, PT, R1, 0x30, RZ ;  /* 0x0000003001017810 */ /* 0x001fe20007ffe0ff */
[----:B--2---:R-:W-:Y:S06]  /*0ec0*/  RET.REL.NODEC R20 `(_Z1kPKjPjPViii) ;  /* 0xfffffff0144c7950 */ /* 0x004fec0003c3ffff */
        .type           $_Z1kPKjPjPViii$_Z5heavyjiiPVii,@function
        .size           $_Z1kPKjPjPViii$_Z5heavyjiiPVii,(.L_x_14 - $_Z1kPKjPjPViii$_Z5heavyjiiPVii)
$_Z1kPKjPjPViii$_Z5heavyjiiPVii:
[----:B------:R-:W-:Y:S02]  /*0ed0*/  VIADD R1, R1, 0xfffffff8 ;  /* 0xfffffff801017836 */ /* 0x000fe40000000000 */
[----:B------:R-:W-:-:S03]  /*0ee0*/  IMAD.MOV.U32 R3, RZ, RZ, R9 ;  /* 0x000000ffff037224 */ /* 0x000fc600078e0009 */
[----:B------:R0:W-:Y:S02]  /*0ef0*/  STL [R1], R2 ;  /* 0x0000000201007387 */ /* 0x0001e40000100800 */
[----:B0-----:R-:W-:Y:S01]  /*0f00*/  MOV R2, R8 ;  /* 0x0000000800027202 */ /* 0x001fe20000000f00 */
[----:B------:R-:W-:Y:S01]  /*0f10*/  IMAD R11, R6, -0x61c88647, R5 ;  /* 0x9e3779b9060b7824 */ /* 0x000fe200078e0205 */
[----:B------:R-:W0:Y:S03]  /*0f20*/  LDCU.64 UR6, c[0x0][0x358] ;  /* 0x00006b00ff0677ac */ /* 0x000e260008000a00 */
[----:B------:R-:W-:Y:S01]  /*0f30*/  IMAD.WIDE R2, R7, 0x4, R2 ;  /* 0x0000000407027825 */ /* 0x000fe200078e0202 */
[----:B------:R-:W-:-:S03]  /*0f40*/  UMOV UR4, 0x9e3779b9 ;  /* 0x9e3779b900047882 */ /* 0x000fc60000000000 */
[----:B------:R-:W-:-:S07]  /*0f50*/  VIADD R7, R11, 0x9e3779b9 ;  /* 0x9e3779b90b077836 */ /* 0x000fce0000000000 */
.L_x_10:
[--C-:B------:R-:W-:Y:S01]  /*0f60*/  IMAD.IADD R0, R7, 0x1, R4.reuse ;  /* 0x0000000107007824 */ /* 0x100fe200078e0204 */
[----:B-1----:R-:W-:Y:S01]  /*0f70*/  IADD3 R4, PT, PT, R11, UR4, R4 ;  /* 0x000000040b047c10 */ /* 0x002fe2000fffe004 */
[----:B------:R-:W-:Y:S01]  /*0f80*/  UIADD3 UR4, UPT, UPT, UR4, 0x1, URZ ;  /* 0x0000000104047890 */ /* 0x000fe2000fffe0ff */
[----:B------:R-:W-:Y:S02]  /*0f90*/  IADD3 R7, PT, PT, R7, 0x1, RZ ;  /* 0x0000000107077810 */ /* 0x000fe40007ffe0ff */
[----:B------:R-:W-:Y:S01]  /*0fa0*/  SHF.L.U32 R9, R0, 0xd, RZ ;  /* 0x0000000d00097819 */ /* 0x000fe200000006ff */
[----:B------:R-:W-:-:S03]  /*0fb0*/  UISETP.NE.AND UP0, UPT, UR4, -0x61c88641, UPT ;  /* 0x9e3779bf0400788c */ /* 0x000fc6000bf05270 */
[----:B------:R-:W-:-:S04]  /*0fc0*/  LOP3.LUT R4, R9, R4, RZ, 0x3c, !PT ;  /* 0x0000000409047212 */ /* 0x000fc800078e3cff */
[----:B------:R-:W-:-:S04]  /*0fd0*/  SHF.R.U32.HI R9, RZ, 0x11, R4 ;  /* 0x00000011ff097819 */ /* 0x000fc80000011604 */
[----:B------:R-:W-:-:S04]  /*0fe0*/  LOP3.LUT R4, R9, R4, RZ, 0x3c, !PT ;  /* 0x0000000409047212 */ /* 0x000fc800078e3cff */
[C---:B------:R-:W-:Y:S01]  /*0ff0*/  LOP3.LUT R0, R4.reuse, 0x1, R5, 0x48, !PT ;  /* 0x0000000104007812 */ /* 0x040fe200078e4805 */
[----:B------:R-:W-:-:S03]  /*1000*/  IMAD.SHL.U32 R9, R4, 0x20, RZ ;  /* 0x0000002004097824 */ /* 0x000fc600078e00ff */
[----:B------:R-:W-:Y:S02]  /*1010*/  ISETP.NE.U32.AND P0, PT, R0, 0x1, PT ;  /* 0x000000010000780c */ /* 0x000fe40003f05070 */
[----:B------:R-:W-:-:S11]  /*1020*/  LOP3.LUT R4, R9, R4, RZ, 0x3c, !PT ;  /* 0x0000000409047212 */ /* 0x000fd600078e3cff */
[----:B------:R-:W-:-:S05]  /*1030*/  @!P0 VIADD R4, R4, 0x7f4a7c15 ;  /* 0x7f4a7c1504048836 */ /* 0x000fca0000000000 */
[----:B0-----:R1:W-:Y:S01]  /*1040*/  ST.E.STRONG.SYS desc[UR6][R2.64], R4 ;  /* 0x0000000402007985 */ /* 0x0013e2000c115906 */
[----:B------:R-:W-:Y:S05]  /*1050*/  BRA.U UP0, `(.L_x_10) ;  /* 0xfffffffd00c07547 */ /* 0x000fea000b83ffff */
[----:B-1----:R0:W2:Y:S02]  /*1060*/  LDL R2, [R1] ;  /* 0x0000000001027983 */ /* 0x0020a40000100800 */
[----:B0-----:R-:W-:Y:S01]  /*1070*/  VIADD R1, R1, 0x8 ;  /* 0x0000000801017836 */ /* 0x001fe20000000000 */
[----:B--2---:R-:W-:Y:S06]  /*1080*/  RET.REL.NODEC R20 `(_Z1kPKjPjPViii) ;  /* 0xffffffec14dc7950 */ /* 0x004fec0003c3ffff */
.L_x_11:
[----:B------:R-:W-:-:S00]  /*1090*/  BRA `(.L_x_11) ;  /* 0xfffffffc00fc7947 */ /* 0x000fc0000383ffff */
[----:B------:R-:W-:-:S00]  /*10a0*/  NOP ;  /* 0x0000000000007918 */ /* 0x000fc00000000000 */
        /* <DEDUP_REMOVED lines=13> */
.L_x_14:


//--------------------- .nv.shared.reserved.0     --------------------------
	.section	.nv.shared.reserved.0,"aw",@nobits
	.weak		__nv_reservedSMEM_offset_0_alias
	.size		__nv_reservedSMEM_offset_0_alias, 0, 64
	.other		__nv_reservedSMEM_offset_0_alias,@"STO_CUDA_RESERVED_SHARED STV_DEFAULT"
__nv_reservedSMEM_offset_0_alias:
	.zero		0
	.zero		64


//--------------------- .nv.constant0._Z1kPKjPjPViii --------------------------
	.section	.nv.constant0._Z1kPKjPjPViii,"a",@progbits
	.sectionflags	@""
	.align	4
.nv.constant0._Z1kPKjPjPViii:
	.zero		928


//--------------------- SYMBOLS --------------------------

	.type		.nv.reservedSmem.offset0,@object
	.size		.nv.reservedSmem.offset0,0x4
